//
// Generated by NVIDIA NVVM Compiler
//
// Compiler Build ID: CL-36424714
// Cuda compilation tools, release 13.0, V13.0.88
// Based on NVVM 20.0.0
//

.version 9.0
.target sm_100
.address_size 64

	// .globl	_Z9my_kernelv
.extern .func  (.param .b32 func_retval0) vprintf
(
	.param .b64 vprintf_param_0,
	.param .b64 vprintf_param_1
)
;
.global .align 1 .b8 $str[22] = {72, 101, 108, 108, 111, 32, 102, 114, 111, 109, 32, 116, 104, 114, 101, 97, 100, 32, 37, 100, 10};

.visible .entry _Z9my_kernelv()
{
	.local .align 8 .b8 	__local_depot0[8];
	.reg .b64 	%SP;
	.reg .b64 	%SPL;
	.reg .b32 	%r<4>;
	.reg .b64 	%rd<5>;

	mov.u64 	%SPL, __local_depot0;
	cvta.local.u64 	%SP, %SPL;
	add.u64 	%rd1, %SP, 0;
	add.u64 	%rd2, %SPL, 0;
	mov.u32 	%r1, %tid.x;
	st.local.u32 	[%rd2], %r1;
	mov.u64 	%rd3, $str;
	cvta.global.u64 	%rd4, %rd3;
	{ // callseq 0, 0
	.param .b64 param0;
	st.param.b64 	[param0], %rd4;
	.param .b64 param1;
	st.param.b64 	[param1], %rd1;
	.param .b32 retval0;
	call.uni (retval0), 
	vprintf, 
	(
	param0, 
	param1
	);
	ld.param.b32 	%r2, [retval0];
	} // callseq 0
	ret;

}


// ===== COMPILED SASS (sm_100) =====

	.target	sm_100

	.elftype	@"ET_EXEC"


//--------------------- .note.nv.tkinfo           --------------------------
	.section	.note.nv.tkinfo,"",@"SHT_NOTE"
	.sectionflags	@"SHF_NOTE_NV_TKINFO"
	.tkinfo
        /*0018*/ 	.word	0x00000002
        /*0030*/ 	.string	""
        /*0030*/ 	.string	"ptxas"
        /*0030*/ 	.string	"Cuda compilation tools, release 13.0, V13.0.88"
        /*0030*/ 	.string	"Build cuda_13.0.r13.0/compiler.36424714_0"
        /*0030*/ 	.string	"-arch sm_100 -m 64 "



//--------------------- .note.nv.cuinfo           --------------------------
	.section	.note.nv.cuinfo,"",@"SHT_NOTE"
	.sectionflags	@"SHF_NOTE_NV_CUINFO"
        /*0018*/ 	.short	0x0002
        /*001a*/ 	.short	0x0064
        /*001c*/ 	.short	0x0082
	.zero		2


//--------------------- .nv.info                  --------------------------
	.section	.nv.info,"",@"SHT_CUDA_INFO"
	.align	4


	//----- nvinfo : EIATTR_REGCOUNT
	.align		4
        /*0000*/ 	.byte	0x04, 0x2f
        /*0002*/ 	.short	(.L_2 - .L_1)
	.align		4
.L_1:
        /*0004*/ 	.word	index@(_Z9my_kernelv)
        /*0008*/ 	.word	0x00000018


	//----- nvinfo : EIATTR_FRAME_SIZE
	.align		4
.L_2:
        /*000c*/ 	.byte	0x04, 0x11
        /*000e*/ 	.short	(.L_4 - .L_3)
	.align		4
.L_3:
        /*0010*/ 	.word	index@(_Z9my_kernelv)
        /*0014*/ 	.word	0x00000008


	//----- nvinfo : EIATTR_MIN_STACK_SIZE
	.align		4
.L_4:
        /*0018*/ 	.byte	0x04, 0x12
        /*001a*/ 	.short	(.L_6 - .L_5)
	.align		4
.L_5:
        /*001c*/ 	.word	index@(_Z9my_kernelv)
        /*0020*/ 	.word	0x00000008
.L_6:


//--------------------- .nv.compat                --------------------------
	.section	.nv.compat,"",@"SHT_CUDA_COMPAT_INFO"
	.align	4
        /*0000*/ 	.byte	0x02, 0x09, 0x00, 0x00, 0x02, 0x02, 0x01, 0x00, 0x02, 0x05, 0x05, 0x00, 0x03, 0x07, 0x01, 0x01
        /*0010*/ 	.byte	0x02, 0x03, 0x00, 0x00, 0x02, 0x06, 0x01, 0x00, 0x04, 0x0b, 0x08, 0x00, 0x09, 0x00, 0x00, 0x00
        /*0020*/ 	.byte	0x00, 0x00, 0x00, 0x00


//--------------------- .nv.info._Z9my_kernelv    --------------------------
	.section	.nv.info._Z9my_kernelv,"",@"SHT_CUDA_INFO"
	.sectionflags	@""
	.align	4


	//----- nvinfo : EIATTR_CUDA_API_VERSION
	.align		4
        /*0000*/ 	.byte	0x04, 0x37
        /*0002*/ 	.short	(.L_8 - .L_7)
.L_7:
        /*0004*/ 	.word	0x00000082


	//----- nvinfo : EIATTR_SPARSE_MMA_MASK
	.align		4
.L_8:
        /*0008*/ 	.byte	0x03, 0x50
        /*000a*/ 	.short	0x0000


	//----- nvinfo : EIATTR_MAXREG_COUNT
	.align		4
        /*000c*/ 	.byte	0x03, 0x1b
        /*000e*/ 	.short	0x00ff


	//----- nvinfo : EIATTR_EXTERNS
	.align		4
        /*0010*/ 	.byte	0x04, 0x0f
        /*0012*/ 	.short	(.L_10 - .L_9)


	//   ....[0]....
	.align		4
.L_9:
        /*0014*/ 	.word	index@(vprintf)


	//----- nvinfo : EIATTR_MERCURY_ISA_VERSION
	.align		4
.L_10:
        /*0018*/ 	.byte	0x03, 0x5f
        /*001a*/ 	.short	0x0101


	//----- nvinfo : EIATTR_VRC_CTA_INIT_COUNT
	.align		4
        /*001c*/ 	.byte	0x02, 0x4a
	.zero		1
	.zero		1


	//----- nvinfo : EIATTR_SYSCALL_OFFSETS
	.align		4
        /*0020*/ 	.byte	0x04, 0x46
        /*0022*/ 	.short	(.L_12 - .L_11)


	//   ....[0]....
.L_11:
        /*0024*/ 	.word	0x000000e0


	//----- nvinfo : EIATTR_EXIT_INSTR_OFFSETS
	.align		4
.L_12:
        /*0028*/ 	.byte	0x04, 0x1c
        /*002a*/ 	.short	(.L_14 - .L_13)


	//   ....[0]....
.L_13:
        /*002c*/ 	.word	0x000000f0


	//----- nvinfo : EIATTR_SW_WAR
	.align		4
.L_14:
        /*0030*/ 	.byte	0x04, 0x36
        /*0032*/ 	.short	(.L_16 - .L_15)
.L_15:
        /*0034*/ 	.word	0x00000008
.L_16:


//--------------------- .nv.callgraph             --------------------------
	.section	.nv.callgraph,"",@"SHT_CUDA_CALLGRAPH"
	.align	4
	.sectionentsize	8
	.align		4
        /*0000*/ 	.word	0x00000000
	.align		4
        /*0004*/ 	.word	0xffffffff
	.align		4
        /*0008*/ 	.word	index@(_Z9my_kernelv)
	.align		4
        /*000c*/ 	.word	index@(vprintf)
	.align		4
        /*0010*/ 	.word	0x00000000
	.align		4
        /*0014*/ 	.word	0xfffffffe
	.align		4
        /*0018*/ 	.word	0x00000000
	.align		4
        /*001c*/ 	.word	0xfffffffd
	.align		4
        /*0020*/ 	.word	0x00000000
	.align		4
        /*0024*/ 	.word	0xfffffffc


//--------------------- .nv.constant4             --------------------------
	.section	.nv.constant4,"a",@progbits
	.align	8
	.align		8
.nv.constant4:
        /*0000*/ 	.dword	vprintf
	.align		8
        /*0008*/ 	.dword	$str


//--------------------- .text._Z9my_kernelv       --------------------------
	.section	.text._Z9my_kernelv,"ax",@progbits
	.align	128
        .global         _Z9my_kernelv
        .type           _Z9my_kernelv,@function
        .size           _Z9my_kernelv,(.L_x_2 - _Z9my_kernelv)
        .other          _Z9my_kernelv,@"STO_CUDA_ENTRY STV_DEFAULT"
_Z9my_kernelv:
.text._Z9my_kernelv:
[----:B------:R-:W0:Y:S01]  /*0000*/  LDC R1, c[0x0][0x37c] ;  /* 0x0000df00ff017b82 */ /* 0x000e220000000800 */
[----:B------:R-:W1:Y:S01]  /*0010*/  S2R R8, SR_TID.X ;  /* 0x0000000000087919 */ /* 0x000e620000002100 */
[----:B0-----:R-:W-:Y:S01]  /*0020*/  VIADD R1, R1, 0xfffffff8 ;  /* 0xfffffff801017836 */ /* 0x001fe20000000000 */
[----:B------:R-:W-:Y:S01]  /*0030*/  MOV R0, 0x0 ;  /* 0x0000000000007802 */ /* 0x000fe20000000f00 */
[----:B------:R-:W0:Y:S04]  /*0040*/  LDCU UR4, c[0x0][0x2f8] ;  /* 0x00005f00ff0477ac */ /* 0x000e280008000800 */
[----:B------:R2:W3:Y:S01]  /*0050*/  LDC.64 R2, c[0x4][R0] ;  /* 0x0100000000027b82 */ /* 0x0004e20000000a00 */
[----:B------:R-:W4:Y:S01]  /*0060*/  LDCU.64 UR6, c[0x4][0x8] ;  /* 0x01000100ff0677ac */ /* 0x000f220008000a00 */
[----:B------:R-:W5:Y:S01]  /*0070*/  LDCU UR5, c[0x0][0x2fc] ;  /* 0x00005f80ff0577ac */ /* 0x000f620008000800 */
[----:B0-----:R-:W-:Y:S01]  /*0080*/  IADD3 R6, P0, PT, R1, UR4, RZ ;  /* 0x0000000401067c10 */ /* 0x001fe2000ff1e0ff */
[----:B----4-:R-:W-:Y:S01]  /*0090*/  IMAD.U32 R4, RZ, RZ, UR6 ;  /* 0x00000006ff047e24 */ /* 0x010fe2000f8e00ff */
[----:B------:R-:W-:-:S03]  /*00a0*/  MOV R5, UR7 ;  /* 0x0000000700057c02 */ /* 0x000fc60008000f00 */
[----:B-----5:R-:W-:Y:S01]  /*00b0*/  IMAD.X R7, RZ, RZ, UR5, P0 ;  /* 0x00000005ff077e24 */ /* 0x020fe200080e06ff */
[----:B-1----:R2:W-:Y:S07]  /*00c0*/  STL [R1], R8 ;  /* 0x0000000801007387 */ /* 0x0025ee0000100800 */
[----:B------:R-:W-:-:S07]  /*00d0*/  LEPC R20, `(.L_x_0) ;  /* 0x000000001014794e */ /* 0x000fce0000000000 */
[----:B--23--:R-:W-:Y:S05]  /*00e0*/  CALL.ABS.NOINC R2 ;  /* 0x0000000002007343 */ /* 0x00cfea0003c00000 */
.L_x_0:
[----:B------:R-:W-:Y:S05]  /*00f0*/  EXIT ;  /* 0x000000000000794d */ /* 0x000fea0003800000 */
.L_x_1:
[----:B------:R-:W-:-:S00]  /*0100*/  BRA `(.L_x_1) ;  /* 0xfffffffc00fc7947 */ /* 0x000fc0000383ffff */
[----:B------:R-:W-:-:S00]  /*0110*/  NOP ;  /* 0x0000000000007918 */ /* 0x000fc00000000000 */
        /* <DEDUP_REMOVED lines=14> */
.L_x_2:


//--------------------- .nv.global.init           --------------------------
	.section	.nv.global.init,"aw",@progbits
.nv.global.init:
	.type		$str,@object
	.size		$str,(.L_0 - $str)
$str:
        /*0000*/ 	.byte	0x48, 0x65, 0x6c, 0x6c, 0x6f, 0x20, 0x66, 0x72, 0x6f, 0x6d, 0x20, 0x74, 0x68, 0x72, 0x65, 0x61
        /*0010*/ 	.byte	0x64, 0x20, 0x25, 0x64, 0x0a, 0x00
.L_0:


//--------------------- .nv.shared.reserved.0     --------------------------
	.section	.nv.shared.reserved.0,"aw",@nobits
	.weak		__nv_reservedSMEM_offset_0_alias
	.size		__nv_reservedSMEM_offset_0_alias, 0, 64
	.other		__nv_reservedSMEM_offset_0_alias,@"STO_CUDA_RESERVED_SHARED STV_DEFAULT"
__nv_reservedSMEM_offset_0_alias:
	.zero		0
	.zero		64


//--------------------- .nv.constant0._Z9my_kernelv --------------------------
	.section	.nv.constant0._Z9my_kernelv,"a",@progbits
	.sectionflags	@""
	.align	4
.nv.constant0._Z9my_kernelv:
	.zero		896


//--------------------- SYMBOLS --------------------------

	.type		.nv.reservedSmem.offset0,@object
	.size		.nv.reservedSmem.offset0,0x4
	.type		vprintf,@function
